//
// Generated by NVIDIA NVVM Compiler
//
// Compiler Build ID: CL-36424714
// Cuda compilation tools, release 13.0, V13.0.88
// Based on NVVM 20.0.0
//

.version 9.0
.target sm_100
.address_size 64

	// .globl	_Z4scanPiS_i

.visible .entry _Z4scanPiS_i(
	.param .u64 .ptr .align 1 _Z4scanPiS_i_param_0,
	.param .u64 .ptr .align 1 _Z4scanPiS_i_param_1,
	.param .u32 _Z4scanPiS_i_param_2
)
{
	.reg .pred 	%p<5>;
	.reg .b32 	%r<11>;
	.reg .b64 	%rd<13>;

	ld.param.u64 	%rd3, [_Z4scanPiS_i_param_0];
	ld.param.u64 	%rd4, [_Z4scanPiS_i_param_1];
	ld.param.u32 	%r2, [_Z4scanPiS_i_param_2];
	cvta.to.global.u64 	%rd1, %rd4;
	cvta.to.global.u64 	%rd2, %rd3;
	mov.u32 	%r3, %tid.x;
	mov.u32 	%r4, %ctaid.x;
	mov.u32 	%r5, %ntid.x;
	mad.lo.s32 	%r1, %r4, %r5, %r3;
	setp.lt.s32 	%p1, %r1, %r2;
	setp.gt.s32 	%p2, %r1, 99;
	or.pred  	%p3, %p2, %p1;
	@%p3 bra 	$L__BB0_2;
	mul.wide.s32 	%rd8, %r1, 4;
	add.s64 	%rd9, %rd2, %rd8;
	ld.global.u32 	%r7, [%rd9];
	sub.s32 	%r8, %r1, %r2;
	mul.wide.s32 	%rd10, %r8, 4;
	add.s64 	%rd11, %rd2, %rd10;
	ld.global.u32 	%r9, [%rd11];
	add.s32 	%r10, %r9, %r7;
	add.s64 	%rd12, %rd1, %rd8;
	st.global.u32 	[%rd12], %r10;
	bra.uni 	$L__BB0_4;
$L__BB0_2:
	setp.ge.s32 	%p4, %r1, %r2;
	@%p4 bra 	$L__BB0_4;
	mul.wide.s32 	%rd5, %r1, 4;
	add.s64 	%rd6, %rd2, %rd5;
	ld.global.u32 	%r6, [%rd6];
	add.s64 	%rd7, %rd1, %rd5;
	st.global.u32 	[%rd7], %r6;
$L__BB0_4:
	ret;

}


// ===== COMPILED SASS (sm_100) =====

	.target	sm_100

	.elftype	@"ET_EXEC"


//--------------------- .note.nv.tkinfo           --------------------------
	.section	.note.nv.tkinfo,"",@"SHT_NOTE"
	.sectionflags	@"SHF_NOTE_NV_TKINFO"
	.tkinfo
        /*0018*/ 	.word	0x00000002
        /*0030*/ 	.string	""
        /*0030*/ 	.string	"ptxas"
        /*0030*/ 	.string	"Cuda compilation tools, release 13.0, V13.0.88"
        /*0030*/ 	.string	"Build cuda_13.0.r13.0/compiler.36424714_0"
        /*0030*/ 	.string	"-arch sm_100 -m 64 "



//--------------------- .note.nv.cuinfo           --------------------------
	.section	.note.nv.cuinfo,"",@"SHT_NOTE"
	.sectionflags	@"SHF_NOTE_NV_CUINFO"
        /*0018*/ 	.short	0x0002
        /*001a*/ 	.short	0x0064
        /*001c*/ 	.short	0x0082
	.zero		2


//--------------------- .nv.info                  --------------------------
	.section	.nv.info,"",@"SHT_CUDA_INFO"
	.align	4


	//----- nvinfo : EIATTR_REGCOUNT
	.align		4
        /*0000*/ 	.byte	0x04, 0x2f
        /*0002*/ 	.short	(.L_1 - .L_0)
	.align		4
.L_0:
        /*0004*/ 	.word	index@(_Z4scanPiS_i)
        /*0008*/ 	.word	0x0000000c


	//----- nvinfo : EIATTR_FRAME_SIZE
	.align		4
.L_1:
        /*000c*/ 	.byte	0x04, 0x11
        /*000e*/ 	.short	(.L_3 - .L_2)
	.align		4
.L_2:
        /*0010*/ 	.word	index@(_Z4scanPiS_i)
        /*0014*/ 	.word	0x00000000


	//----- nvinfo : EIATTR_MIN_STACK_SIZE
	.align		4
.L_3:
        /*0018*/ 	.byte	0x04, 0x12
        /*001a*/ 	.short	(.L_5 - .L_4)
	.align		4
.L_4:
        /*001c*/ 	.word	index@(_Z4scanPiS_i)
        /*0020*/ 	.word	0x00000000
.L_5:


//--------------------- .nv.compat                --------------------------
	.section	.nv.compat,"",@"SHT_CUDA_COMPAT_INFO"
	.align	4
        /*0000*/ 	.byte	0x02, 0x09, 0x00, 0x00, 0x02, 0x02, 0x01, 0x00, 0x02, 0x05, 0x05, 0x00, 0x03, 0x07, 0x01, 0x01
        /*0010*/ 	.byte	0x02, 0x03, 0x00, 0x00, 0x02, 0x06, 0x01, 0x00, 0x04, 0x0b, 0x08, 0x00, 0x09, 0x00, 0x00, 0x00
        /*0020*/ 	.byte	0x00, 0x00, 0x00, 0x00


//--------------------- .nv.info._Z4scanPiS_i     --------------------------
	.section	.nv.info._Z4scanPiS_i,"",@"SHT_CUDA_INFO"
	.sectionflags	@""
	.align	4


	//----- nvinfo : EIATTR_CUDA_API_VERSION
	.align		4
        /*0000*/ 	.byte	0x04, 0x37
        /*0002*/ 	.short	(.L_7 - .L_6)
.L_6:
        /*0004*/ 	.word	0x00000082


	//----- nvinfo : EIATTR_KPARAM_INFO
	.align		4
.L_7:
        /*0008*/ 	.byte	0x04, 0x17
        /*000a*/ 	.short	(.L_9 - .L_8)
.L_8:
        /*000c*/ 	.word	0x00000000
        /*0010*/ 	.short	0x0002
        /*0012*/ 	.short	0x0010
        /*0014*/ 	.byte	0x00, 0xf0, 0x11, 0x00


	//----- nvinfo : EIATTR_KPARAM_INFO
	.align		4
.L_9:
        /*0018*/ 	.byte	0x04, 0x17
        /*001a*/ 	.short	(.L_11 - .L_10)
.L_10:
        /*001c*/ 	.word	0x00000000
        /*0020*/ 	.short	0x0001
        /*0022*/ 	.short	0x0008
        /*0024*/ 	.byte	0x00, 0xf5, 0x21, 0x00


	//----- nvinfo : EIATTR_KPARAM_INFO
	.align		4
.L_11:
        /*0028*/ 	.byte	0x04, 0x17
        /*002a*/ 	.short	(.L_13 - .L_12)
.L_12:
        /*002c*/ 	.word	0x00000000
        /*0030*/ 	.short	0x0000
        /*0032*/ 	.short	0x0000
        /*0034*/ 	.byte	0x00, 0xf5, 0x21, 0x00


	//----- nvinfo : EIATTR_SPARSE_MMA_MASK
	.align		4
.L_13:
        /*0038*/ 	.byte	0x03, 0x50
        /*003a*/ 	.short	0x0000


	//----- nvinfo : EIATTR_MAXREG_COUNT
	.align		4
        /*003c*/ 	.byte	0x03, 0x1b
        /*003e*/ 	.short	0x00ff


	//----- nvinfo : EIATTR_MERCURY_ISA_VERSION
	.align		4
        /*0040*/ 	.byte	0x03, 0x5f
        /*0042*/ 	.short	0x0101


	//----- nvinfo : EIATTR_VRC_CTA_INIT_COUNT
	.align		4
        /*0044*/ 	.byte	0x02, 0x4a
	.zero		1
	.zero		1


	//----- nvinfo : EIATTR_EXIT_INSTR_OFFSETS
	.align		4
        /*0048*/ 	.byte	0x04, 0x1c
        /*004a*/ 	.short	(.L_15 - .L_14)


	//   ....[0]....
.L_14:
        /*004c*/ 	.word	0x00000140


	//   ....[1]....
        /*0050*/ 	.word	0x00000160


	//   ....[2]....
        /*0054*/ 	.word	0x000001d0


	//----- nvinfo : EIATTR_CRS_STACK_SIZE
	.align		4
.L_15:
        /*0058*/ 	.byte	0x04, 0x1e
        /*005a*/ 	.short	(.L_17 - .L_16)
.L_16:
        /*005c*/ 	.word	0x00000000


	//----- nvinfo : EIATTR_CBANK_PARAM_SIZE
	.align		4
.L_17:
        /*0060*/ 	.byte	0x03, 0x19
        /*0062*/ 	.short	0x0014


	//----- nvinfo : EIATTR_PARAM_CBANK
	.align		4
        /*0064*/ 	.byte	0x04, 0x0a
        /*0066*/ 	.short	(.L_19 - .L_18)
	.align		4
.L_18:
        /*0068*/ 	.word	index@(.nv.constant0._Z4scanPiS_i)
        /*006c*/ 	.short	0x0380
        /*006e*/ 	.short	0x0014


	//----- nvinfo : EIATTR_SW_WAR
	.align		4
.L_19:
        /*0070*/ 	.byte	0x04, 0x36
        /*0072*/ 	.short	(.L_21 - .L_20)
.L_20:
        /*0074*/ 	.word	0x00000008
.L_21:


//--------------------- .nv.callgraph             --------------------------
	.section	.nv.callgraph,"",@"SHT_CUDA_CALLGRAPH"
	.align	4
	.sectionentsize	8
	.align		4
        /*0000*/ 	.word	0x00000000
	.align		4
        /*0004*/ 	.word	0xffffffff
	.align		4
        /*0008*/ 	.word	0x00000000
	.align		4
        /*000c*/ 	.word	0xfffffffe
	.align		4
        /*0010*/ 	.word	0x00000000
	.align		4
        /*0014*/ 	.word	0xfffffffd
	.align		4
        /*0018*/ 	.word	0x00000000
	.align		4
        /*001c*/ 	.word	0xfffffffc


//--------------------- .text._Z4scanPiS_i        --------------------------
	.section	.text._Z4scanPiS_i,"ax",@progbits
	.align	128
        .global         _Z4scanPiS_i
        .type           _Z4scanPiS_i,@function
        .size           _Z4scanPiS_i,(.L_x_2 - _Z4scanPiS_i)
        .other          _Z4scanPiS_i,@"STO_CUDA_ENTRY STV_DEFAULT"
_Z4scanPiS_i:
.text._Z4scanPiS_i:
[----:B------:R-:W-:Y:S01]  /*0000*/  LDC R1, c[0x0][0x37c] ;  /* 0x0000df00ff017b82 */ /* 0x000fe20000000800 */
[----:B------:R-:W0:Y:S07]  /*0010*/  S2R R9, SR_TID.X ;  /* 0x0000000000097919 */ /* 0x000e2e0000002100 */
[----:B------:R-:W0:Y:S01]  /*0020*/  S2UR UR4, SR_CTAID.X ;  /* 0x00000000000479c3 */ /* 0x000e220000002500 */
[----:B------:R-:W1:Y:S07]  /*0030*/  LDCU UR6, c[0x0][0x390] ;  /* 0x00007200ff0677ac */ /* 0x000e6e0008000800 */
[----:B------:R-:W0:Y:S02]  /*0040*/  LDC R0, c[0x0][0x360] ;  /* 0x0000d800ff007b82 */ /* 0x000e240000000800 */
[----:B0-----:R-:W-:Y:S01]  /*0050*/  IMAD R9, R0, UR4, R9 ;  /* 0x0000000400097c24 */ /* 0x001fe2000f8e0209 */
[----:B------:R-:W0:Y:S04]  /*0060*/  LDCU.64 UR4, c[0x0][0x358] ;  /* 0x00006b00ff0477ac */ /* 0x000e280008000a00 */
[----:B-1----:R-:W-:-:S04]  /*0070*/  ISETP.GE.AND P0, PT, R9, UR6, PT ;  /* 0x0000000609007c0c */ /* 0x002fc8000bf06270 */
[----:B------:R-:W-:-:S13]  /*0080*/  ISETP.GT.OR P0, PT, R9, 0x63, !P0 ;  /* 0x000000630900780c */ /* 0x000fda0004704670 */
[----:B0-----:R-:W-:Y:S05]  /*0090*/  @P0 BRA `(.L_x_0) ;  /* 0x00000000002c0947 */ /* 0x001fea0003800000 */
[----:B------:R-:W0:Y:S01]  /*00a0*/  LDC.64 R4, c[0x0][0x380] ;  /* 0x0000e000ff047b82 */ /* 0x000e220000000a00 */
[C---:B------:R-:W-:Y:S01]  /*00b0*/  IADD3 R7, PT, PT, R9.reuse, -UR6, RZ ;  /* 0x8000000609077c10 */ /* 0x040fe2000fffe0ff */
[----:B0-----:R-:W-:-:S04]  /*00c0*/  IMAD.WIDE R2, R9, 0x4, R4 ;  /* 0x0000000409027825 */ /* 0x001fc800078e0204 */
[----:B------:R-:W-:Y:S02]  /*00d0*/  IMAD.WIDE R4, R7, 0x4, R4 ;  /* 0x0000000407047825 */ /* 0x000fe400078e0204 */
[----:B------:R-:W2:Y:S01]  /*00e0*/  LDG.E R2, desc[UR4][R2.64] ;  /* 0x0000000402027981 */ /* 0x000ea2000c1e1900 */
[----:B------:R-:W0:Y:S03]  /*00f0*/  LDC.64 R6, c[0x0][0x388] ;  /* 0x0000e200ff067b82 */ /* 0x000e260000000a00 */
[----:B------:R-:W2:Y:S01]  /*0100*/  LDG.E R5, desc[UR4][R4.64] ;  /* 0x0000000404057981 */ /* 0x000ea2000c1e1900 */
[----:B0-----:R-:W-:Y:S01]  /*0110*/  IMAD.WIDE R6, R9, 0x4, R6 ;  /* 0x0000000409067825 */ /* 0x001fe200078e0206 */
[----:B--2---:R-:W-:-:S05]  /*0120*/  IADD3 R9, PT, PT, R2, R5, RZ ;  /* 0x0000000502097210 */ /* 0x004fca0007ffe0ff */
[----:B------:R-:W-:Y:S01]  /*0130*/  STG.E desc[UR4][R6.64], R9 ;  /* 0x0000000906007986 */ /* 0x000fe2000c101904 */
[----:B------:R-:W-:Y:S05]  /*0140*/  EXIT ;  /* 0x000000000000794d */ /* 0x000fea0003800000 */
.L_x_0:
[----:B------:R-:W-:-:S13]  /*0150*/  ISETP.GE.AND P0, PT, R9, UR6, PT ;  /* 0x0000000609007c0c */ /* 0x000fda000bf06270 */
[----:B------:R-:W-:Y:S05]  /*0160*/  @P0 EXIT ;  /* 0x000000000000094d */ /* 0x000fea0003800000 */
[----:B------:R-:W0:Y:S08]  /*0170*/  LDC.64 R2, c[0x0][0x380] ;  /* 0x0000e000ff027b82 */ /* 0x000e300000000a00 */
[----:B------:R-:W1:Y:S01]  /*0180*/  LDC.64 R4, c[0x0][0x388] ;  /* 0x0000e200ff047b82 */ /* 0x000e620000000a00 */
[----:B0-----:R-:W-:-:S06]  /*0190*/  IMAD.WIDE R2, R9, 0x4, R2 ;  /* 0x0000000409027825 */ /* 0x001fcc00078e0202 */
[----:B------:R-:W2:Y:S01]  /*01a0*/  LDG.E R3, desc[UR4][R2.64] ;  /* 0x0000000402037981 */ /* 0x000ea2000c1e1900 */
[----:B-1----:R-:W-:-:S05]  /*01b0*/  IMAD.WIDE R4, R9, 0x4, R4 ;  /* 0x0000000409047825 */ /* 0x002fca00078e0204 */
[----:B--2---:R-:W-:Y:S01]  /*01c0*/  STG.E desc[UR4][R4.64], R3 ;  /* 0x0000000304007986 */ /* 0x004fe2000c101904 */
[----:B------:R-:W-:Y:S05]  /*01d0*/  EXIT ;  /* 0x000000000000794d */ /* 0x000fea0003800000 */
.L_x_1:
[----:B------:R-:W-:-:S00]  /*01e0*/  BRA `(.L_x_1) ;  /* 0xfffffffc00fc7947 */ /* 0x000fc0000383ffff */
[----:B------:R-:W-:-:S00]  /*01f0*/  NOP ;  /* 0x0000000000007918 */ /* 0x000fc00000000000 */
        /* <DEDUP_REMOVED lines=8> */
.L_x_2:


//--------------------- .nv.shared.reserved.0     --------------------------
	.section	.nv.shared.reserved.0,"aw",@nobits
	.weak		__nv_reservedSMEM_offset_0_alias
	.size		__nv_reservedSMEM_offset_0_alias, 0, 64
	.other		__nv_reservedSMEM_offset_0_alias,@"STO_CUDA_RESERVED_SHARED STV_DEFAULT"
__nv_reservedSMEM_offset_0_alias:
	.zero		0
	.zero		64


//--------------------- .nv.constant0._Z4scanPiS_i --------------------------
	.section	.nv.constant0._Z4scanPiS_i,"a",@progbits
	.sectionflags	@""
	.align	4
.nv.constant0._Z4scanPiS_i:
	.zero		916


//--------------------- SYMBOLS --------------------------

	.type		.nv.reservedSmem.offset0,@object
	.size		.nv.reservedSmem.offset0,0x4
